//
// Generated by NVIDIA NVVM Compiler
//
// Compiler Build ID: CL-36424714
// Cuda compilation tools, release 13.0, V13.0.88
// Based on NVVM 20.0.0
//

.version 9.0
.target sm_100
.address_size 64

	// .globl	_Z20batch_mod_mul_hybridPjS_S_S_i
.const .align 4 .b8 SECP_P[32] = {47, 252, 255, 255, 254, 255, 255, 255, 255, 255, 255, 255, 255, 255, 255, 255, 255, 255, 255, 255, 255, 255, 255, 255, 255, 255, 255, 255, 255, 255, 255, 255};
.const .align 4 .b8 SECP_N[32] = {65, 65, 54, 208, 140, 94, 210, 191, 59, 160, 72, 175, 230, 220, 174, 186, 254, 255, 255, 255, 255, 255, 255, 255, 255, 255, 255, 255, 255, 255, 255, 255};
.const .align 4 .b8 R_P[32] = {209, 3, 0, 0, 1};
.const .align 4 .b8 R_N[32] = {65, 65, 54, 208, 140, 94, 210, 191, 59, 160, 72, 175, 230, 220, 174, 186, 254, 255, 255, 255, 255, 255, 255, 255, 255, 255, 255, 255, 255, 255, 255, 255};
.const .align 4 .b8 MU_P[36] = {249, 212, 208, 158, 55, 71, 227, 169, 61, 156, 94, 143, 41, 0, 46, 123, 1};
.const .align 4 .b8 MU_N[36] = {158, 47, 159, 232, 109, 159, 128, 237, 187, 178, 162, 202, 169, 234, 210, 194, 1};
.const .align 4 .u32 P_PRIME = -19;
.const .align 4 .u32 N_PRIME = 1954470001;

.visible .entry _Z20batch_mod_mul_hybridPjS_S_S_i(
	.param .u64 .ptr .align 1 _Z20batch_mod_mul_hybridPjS_S_S_i_param_0,
	.param .u64 .ptr .align 1 _Z20batch_mod_mul_hybridPjS_S_S_i_param_1,
	.param .u64 .ptr .align 1 _Z20batch_mod_mul_hybridPjS_S_S_i_param_2,
	.param .u64 .ptr .align 1 _Z20batch_mod_mul_hybridPjS_S_S_i_param_3,
	.param .u32 _Z20batch_mod_mul_hybridPjS_S_S_i_param_4
)
{
	.reg .pred 	%p<2>;
	.reg .b32 	%r<6>;

	ld.param.u32 	%r1, [_Z20batch_mod_mul_hybridPjS_S_S_i_param_4];
	mov.u32 	%r2, %ctaid.x;
	mov.u32 	%r3, %ntid.x;
	mov.u32 	%r4, %tid.x;
	mad.lo.s32 	%r5, %r2, %r3, %r4;
	setp.ge.s32 	%p1, %r5, %r1;
	@%p1 bra 	$L__BB0_2;
	bar.sync 	0;
	trap;
$L__BB0_2:
	ret;

}
	// .globl	_Z20batch_mod_sqr_hybridPjS_S_i
.visible .entry _Z20batch_mod_sqr_hybridPjS_S_i(
	.param .u64 .ptr .align 1 _Z20batch_mod_sqr_hybridPjS_S_i_param_0,
	.param .u64 .ptr .align 1 _Z20batch_mod_sqr_hybridPjS_S_i_param_1,
	.param .u64 .ptr .align 1 _Z20batch_mod_sqr_hybridPjS_S_i_param_2,
	.param .u32 _Z20batch_mod_sqr_hybridPjS_S_i_param_3
)
{
	.reg .pred 	%p<2>;
	.reg .b32 	%r<6>;

	ld.param.u32 	%r1, [_Z20batch_mod_sqr_hybridPjS_S_i_param_3];
	mov.u32 	%r2, %ctaid.x;
	mov.u32 	%r3, %ntid.x;
	mov.u32 	%r4, %tid.x;
	mad.lo.s32 	%r5, %r2, %r3, %r4;
	setp.ge.s32 	%p1, %r5, %r1;
	@%p1 bra 	$L__BB1_2;
	bar.sync 	0;
	trap;
$L__BB1_2:
	ret;

}


// ===== COMPILED SASS (sm_100) =====

	.target	sm_100

	.elftype	@"ET_EXEC"


//--------------------- .note.nv.tkinfo           --------------------------
	.section	.note.nv.tkinfo,"",@"SHT_NOTE"
	.sectionflags	@"SHF_NOTE_NV_TKINFO"
	.tkinfo
        /*0018*/ 	.word	0x00000002
        /*0030*/ 	.string	""
        /*0030*/ 	.string	"ptxas"
        /*0030*/ 	.string	"Cuda compilation tools, release 13.0, V13.0.88"
        /*0030*/ 	.string	"Build cuda_13.0.r13.0/compiler.36424714_0"
        /*0030*/ 	.string	"-arch sm_100 -m 64 "



//--------------------- .note.nv.cuinfo           --------------------------
	.section	.note.nv.cuinfo,"",@"SHT_NOTE"
	.sectionflags	@"SHF_NOTE_NV_CUINFO"
        /*0018*/ 	.short	0x0002
        /*001a*/ 	.short	0x0064
        /*001c*/ 	.short	0x0082
	.zero		2


//--------------------- .nv.info                  --------------------------
	.section	.nv.info,"",@"SHT_CUDA_INFO"
	.align	4


	//----- nvinfo : EIATTR_REGCOUNT
	.align		4
        /*0000*/ 	.byte	0x04, 0x2f
        /*0002*/ 	.short	(.L_9 - .L_8)
	.align		4
.L_8:
        /*0004*/ 	.word	index@(_Z20batch_mod_mul_hybridPjS_S_S_i)
        /*0008*/ 	.word	0x00000006


	//----- nvinfo : EIATTR_FRAME_SIZE
	.align		4
.L_9:
        /*000c*/ 	.byte	0x04, 0x11
        /*000e*/ 	.short	(.L_11 - .L_10)
	.align		4
.L_10:
        /*0010*/ 	.word	index@(_Z20batch_mod_mul_hybridPjS_S_S_i)
        /*0014*/ 	.word	0x00000000


	//----- nvinfo : EIATTR_REGCOUNT
	.align		4
.L_11:
        /*0018*/ 	.byte	0x04, 0x2f
        /*001a*/ 	.short	(.L_13 - .L_12)
	.align		4
.L_12:
        /*001c*/ 	.word	index@(_Z20batch_mod_sqr_hybridPjS_S_i)
        /*0020*/ 	.word	0x00000006


	//----- nvinfo : EIATTR_FRAME_SIZE
	.align		4
.L_13:
        /*0024*/ 	.byte	0x04, 0x11
        /*0026*/ 	.short	(.L_15 - .L_14)
	.align		4
.L_14:
        /*0028*/ 	.word	index@(_Z20batch_mod_sqr_hybridPjS_S_i)
        /*002c*/ 	.word	0x00000000


	//----- nvinfo : EIATTR_MIN_STACK_SIZE
	.align		4
.L_15:
        /*0030*/ 	.byte	0x04, 0x12
        /*0032*/ 	.short	(.L_17 - .L_16)
	.align		4
.L_16:
        /*0034*/ 	.word	index@(_Z20batch_mod_sqr_hybridPjS_S_i)
        /*0038*/ 	.word	0x00000000


	//----- nvinfo : EIATTR_MIN_STACK_SIZE
	.align		4
.L_17:
        /*003c*/ 	.byte	0x04, 0x12
        /*003e*/ 	.short	(.L_19 - .L_18)
	.align		4
.L_18:
        /*0040*/ 	.word	index@(_Z20batch_mod_mul_hybridPjS_S_S_i)
        /*0044*/ 	.word	0x00000000
.L_19:


//--------------------- .nv.compat                --------------------------
	.section	.nv.compat,"",@"SHT_CUDA_COMPAT_INFO"
	.align	4
        /*0000*/ 	.byte	0x02, 0x09, 0x00, 0x00, 0x02, 0x02, 0x01, 0x00, 0x02, 0x05, 0x05, 0x00, 0x03, 0x07, 0x01, 0x01
        /*0010*/ 	.byte	0x02, 0x03, 0x00, 0x00, 0x02, 0x06, 0x01, 0x00, 0x04, 0x0b, 0x08, 0x00, 0x09, 0x00, 0x00, 0x00
        /*0020*/ 	.byte	0x00, 0x00, 0x00, 0x00


//--------------------- .nv.info._Z20batch_mod_sqr_hybridPjS_S_i --------------------------
	.section	.nv.info._Z20batch_mod_sqr_hybridPjS_S_i,"",@"SHT_CUDA_INFO"
	.sectionflags	@""
	.align	4


	//----- nvinfo : EIATTR_CUDA_API_VERSION
	.align		4
        /*0000*/ 	.byte	0x04, 0x37
        /*0002*/ 	.short	(.L_21 - .L_20)
.L_20:
        /*0004*/ 	.word	0x00000082


	//----- nvinfo : EIATTR_KPARAM_INFO
	.align		4
.L_21:
        /*0008*/ 	.byte	0x04, 0x17
        /*000a*/ 	.short	(.L_23 - .L_22)
.L_22:
        /*000c*/ 	.word	0x00000000
        /*0010*/ 	.short	0x0003
        /*0012*/ 	.short	0x0018
        /*0014*/ 	.byte	0x00, 0xf0, 0x11, 0x00


	//----- nvinfo : EIATTR_KPARAM_INFO
	.align		4
.L_23:
        /*0018*/ 	.byte	0x04, 0x17
        /*001a*/ 	.short	(.L_25 - .L_24)
.L_24:
        /*001c*/ 	.word	0x00000000
        /*0020*/ 	.short	0x0002
        /*0022*/ 	.short	0x0010
        /*0024*/ 	.byte	0x00, 0xf5, 0x21, 0x00


	//----- nvinfo : EIATTR_KPARAM_INFO
	.align		4
.L_25:
        /*0028*/ 	.byte	0x04, 0x17
        /*002a*/ 	.short	(.L_27 - .L_26)
.L_26:
        /*002c*/ 	.word	0x00000000
        /*0030*/ 	.short	0x0001
        /*0032*/ 	.short	0x0008
        /*0034*/ 	.byte	0x00, 0xf5, 0x21, 0x00


	//----- nvinfo : EIATTR_KPARAM_INFO
	.align		4
.L_27:
        /*0038*/ 	.byte	0x04, 0x17
        /*003a*/ 	.short	(.L_29 - .L_28)
.L_28:
        /*003c*/ 	.word	0x00000000
        /*0040*/ 	.short	0x0000
        /*0042*/ 	.short	0x0000
        /*0044*/ 	.byte	0x00, 0xf5, 0x21, 0x00


	//----- nvinfo : EIATTR_SPARSE_MMA_MASK
	.align		4
.L_29:
        /*0048*/ 	.byte	0x03, 0x50
        /*004a*/ 	.short	0x0000


	//----- nvinfo : EIATTR_MAXREG_COUNT
	.align		4
        /*004c*/ 	.byte	0x03, 0x1b
        /*004e*/ 	.short	0x00ff


	//----- nvinfo : EIATTR_NUM_BARRIERS
	.align		4
        /*0050*/ 	.byte	0x02, 0x4c
        /*0052*/ 	.byte	0x01
	.zero		1


	//----- nvinfo : EIATTR_MERCURY_ISA_VERSION
	.align		4
        /*0054*/ 	.byte	0x03, 0x5f
        /*0056*/ 	.short	0x0101


	//----- nvinfo : EIATTR_VRC_CTA_INIT_COUNT
	.align		4
        /*0058*/ 	.byte	0x02, 0x4a
	.zero		1
	.zero		1


	//----- nvinfo : EIATTR_EXIT_INSTR_OFFSETS
	.align		4
        /*005c*/ 	.byte	0x04, 0x1c
        /*005e*/ 	.short	(.L_31 - .L_30)


	//   ....[0]....
.L_30:
        /*0060*/ 	.word	0x00000070


	//----- nvinfo : EIATTR_CBANK_PARAM_SIZE
	.align		4
.L_31:
        /*0064*/ 	.byte	0x03, 0x19
        /*0066*/ 	.short	0x001c


	//----- nvinfo : EIATTR_PARAM_CBANK
	.align		4
        /*0068*/ 	.byte	0x04, 0x0a
        /*006a*/ 	.short	(.L_33 - .L_32)
	.align		4
.L_32:
        /*006c*/ 	.word	index@(.nv.constant0._Z20batch_mod_sqr_hybridPjS_S_i)
        /*0070*/ 	.short	0x0380
        /*0072*/ 	.short	0x001c


	//----- nvinfo : EIATTR_SW_WAR
	.align		4
.L_33:
        /*0074*/ 	.byte	0x04, 0x36
        /*0076*/ 	.short	(.L_35 - .L_34)
.L_34:
        /*0078*/ 	.word	0x00000008
.L_35:


//--------------------- .nv.info._Z20batch_mod_mul_hybridPjS_S_S_i --------------------------
	.section	.nv.info._Z20batch_mod_mul_hybridPjS_S_S_i,"",@"SHT_CUDA_INFO"
	.sectionflags	@""
	.align	4


	//----- nvinfo : EIATTR_CUDA_API_VERSION
	.align		4
        /*0000*/ 	.byte	0x04, 0x37
        /*0002*/ 	.short	(.L_37 - .L_36)
.L_36:
        /*0004*/ 	.word	0x00000082


	//----- nvinfo : EIATTR_KPARAM_INFO
	.align		4
.L_37:
        /*0008*/ 	.byte	0x04, 0x17
        /*000a*/ 	.short	(.L_39 - .L_38)
.L_38:
        /*000c*/ 	.word	0x00000000
        /*0010*/ 	.short	0x0004
        /*0012*/ 	.short	0x0020
        /*0014*/ 	.byte	0x00, 0xf0, 0x11, 0x00


	//----- nvinfo : EIATTR_KPARAM_INFO
	.align		4
.L_39:
        /*0018*/ 	.byte	0x04, 0x17
        /*001a*/ 	.short	(.L_41 - .L_40)
.L_40:
        /*001c*/ 	.word	0x00000000
        /*0020*/ 	.short	0x0003
        /*0022*/ 	.short	0x0018
        /*0024*/ 	.byte	0x00, 0xf5, 0x21, 0x00


	//----- nvinfo : EIATTR_KPARAM_INFO
	.align		4
.L_41:
        /*0028*/ 	.byte	0x04, 0x17
        /*002a*/ 	.short	(.L_43 - .L_42)
.L_42:
        /*002c*/ 	.word	0x00000000
        /*0030*/ 	.short	0x0002
        /*0032*/ 	.short	0x0010
        /*0034*/ 	.byte	0x00, 0xf5, 0x21, 0x00


	//----- nvinfo : EIATTR_KPARAM_INFO
	.align		4
.L_43:
        /*0038*/ 	.byte	0x04, 0x17
        /*003a*/ 	.short	(.L_45 - .L_44)
.L_44:
        /*003c*/ 	.word	0x00000000
        /*0040*/ 	.short	0x0001
        /*0042*/ 	.short	0x0008
        /*0044*/ 	.byte	0x00, 0xf5, 0x21, 0x00


	//----- nvinfo : EIATTR_KPARAM_INFO
	.align		4
.L_45:
        /*0048*/ 	.byte	0x04, 0x17
        /*004a*/ 	.short	(.L_47 - .L_46)
.L_46:
        /*004c*/ 	.word	0x00000000
        /*0050*/ 	.short	0x0000
        /*0052*/ 	.short	0x0000
        /*0054*/ 	.byte	0x00, 0xf5, 0x21, 0x00


	//----- nvinfo : EIATTR_SPARSE_MMA_MASK
	.align		4
.L_47:
        /*0058*/ 	.byte	0x03, 0x50
        /*005a*/ 	.short	0x0000


	//----- nvinfo : EIATTR_MAXREG_COUNT
	.align		4
        /*005c*/ 	.byte	0x03, 0x1b
        /*005e*/ 	.short	0x00ff


	//----- nvinfo : EIATTR_NUM_BARRIERS
	.align		4
        /*0060*/ 	.byte	0x02, 0x4c
        /*0062*/ 	.byte	0x01
	.zero		1


	//----- nvinfo : EIATTR_MERCURY_ISA_VERSION
	.align		4
        /*0064*/ 	.byte	0x03, 0x5f
        /*0066*/ 	.short	0x0101


	//----- nvinfo : EIATTR_VRC_CTA_INIT_COUNT
	.align		4
        /*0068*/ 	.byte	0x02, 0x4a
	.zero		1
	.zero		1


	//----- nvinfo : EIATTR_EXIT_INSTR_OFFSETS
	.align		4
        /*006c*/ 	.byte	0x04, 0x1c
        /*006e*/ 	.short	(.L_49 - .L_48)


	//   ....[0]....
.L_48:
        /*0070*/ 	.word	0x00000070


	//----- nvinfo : EIATTR_CBANK_PARAM_SIZE
	.align		4
.L_49:
        /*0074*/ 	.byte	0x03, 0x19
        /*0076*/ 	.short	0x0024


	//----- nvinfo : EIATTR_PARAM_CBANK
	.align		4
        /*0078*/ 	.byte	0x04, 0x0a
        /*007a*/ 	.short	(.L_51 - .L_50)
	.align		4
.L_50:
        /*007c*/ 	.word	index@(.nv.constant0._Z20batch_mod_mul_hybridPjS_S_S_i)
        /*0080*/ 	.short	0x0380
        /*0082*/ 	.short	0x0024


	//----- nvinfo : EIATTR_SW_WAR
	.align		4
.L_51:
        /*0084*/ 	.byte	0x04, 0x36
        /*0086*/ 	.short	(.L_53 - .L_52)
.L_52:
        /*0088*/ 	.word	0x00000008
.L_53:


//--------------------- .nv.callgraph             --------------------------
	.section	.nv.callgraph,"",@"SHT_CUDA_CALLGRAPH"
	.align	4
	.sectionentsize	8
	.align		4
        /*0000*/ 	.word	0x00000000
	.align		4
        /*0004*/ 	.word	0xffffffff
	.align		4
        /*0008*/ 	.word	0x00000000
	.align		4
        /*000c*/ 	.word	0xfffffffe
	.align		4
        /*0010*/ 	.word	0x00000000
	.align		4
        /*0014*/ 	.word	0xfffffffd
	.align		4
        /*0018*/ 	.word	0x00000000
	.align		4
        /*001c*/ 	.word	0xfffffffc


//--------------------- .nv.constant3             --------------------------
	.section	.nv.constant3,"a",@progbits
	.align	4
.nv.constant3:
	.type		SECP_P,@object
	.size		SECP_P,(SECP_N - SECP_P)
SECP_P:
        /*0000*/ 	.byte	0x2f, 0xfc, 0xff, 0xff, 0xfe, 0xff, 0xff, 0xff, 0xff, 0xff, 0xff, 0xff, 0xff, 0xff, 0xff, 0xff
        /*0010*/ 	.byte	0xff, 0xff, 0xff, 0xff, 0xff, 0xff, 0xff, 0xff, 0xff, 0xff, 0xff, 0xff, 0xff, 0xff, 0xff, 0xff
	.type		SECP_N,@object
	.size		SECP_N,(R_P - SECP_N)
SECP_N:
        /*0020*/ 	.byte	0x41, 0x41, 0x36, 0xd0, 0x8c, 0x5e, 0xd2, 0xbf, 0x3b, 0xa0, 0x48, 0xaf, 0xe6, 0xdc, 0xae, 0xba
        /*0030*/ 	.byte	0xfe, 0xff, 0xff, 0xff, 0xff, 0xff, 0xff, 0xff, 0xff, 0xff, 0xff, 0xff, 0xff, 0xff, 0xff, 0xff
	.type		R_P,@object
	.size		R_P,(R_N - R_P)
R_P:
        /*0040*/ 	.byte	0xd1, 0x03, 0x00, 0x00, 0x01, 0x00, 0x00, 0x00, 0x00, 0x00, 0x00, 0x00, 0x00, 0x00, 0x00, 0x00
        /*0050*/ 	.byte	0x00, 0x00, 0x00, 0x00, 0x00, 0x00, 0x00, 0x00, 0x00, 0x00, 0x00, 0x00, 0x00, 0x00, 0x00, 0x00
	.type		R_N,@object
	.size		R_N,(MU_P - R_N)
R_N:
        /*0060*/ 	.byte	0x41, 0x41, 0x36, 0xd0, 0x8c, 0x5e, 0xd2, 0xbf, 0x3b, 0xa0, 0x48, 0xaf, 0xe6, 0xdc, 0xae, 0xba
        /*0070*/ 	.byte	0xfe, 0xff, 0xff, 0xff, 0xff, 0xff, 0xff, 0xff, 0xff, 0xff, 0xff, 0xff, 0xff, 0xff, 0xff, 0xff
	.type		MU_P,@object
	.size		MU_P,(MU_N - MU_P)
MU_P:
        /*0080*/ 	.byte	0xf9, 0xd4, 0xd0, 0x9e, 0x37, 0x47, 0xe3, 0xa9, 0x3d, 0x9c, 0x5e, 0x8f, 0x29, 0x00, 0x2e, 0x7b
        /*0090*/ 	.byte	0x01, 0x00, 0x00, 0x00, 0x00, 0x00, 0x00, 0x00, 0x00, 0x00, 0x00, 0x00, 0x00, 0x00, 0x00, 0x00
        /*00a0*/ 	.byte	0x00, 0x00, 0x00, 0x00
	.type		MU_N,@object
	.size		MU_N,(P_PRIME - MU_N)
MU_N:
        /*00a4*/ 	.byte	0x9e, 0x2f, 0x9f, 0xe8, 0x6d, 0x9f, 0x80, 0xed, 0xbb, 0xb2, 0xa2, 0xca, 0xa9, 0xea, 0xd2, 0xc2
        /*00b4*/ 	.byte	0x01, 0x00, 0x00, 0x00, 0x00, 0x00, 0x00, 0x00, 0x00, 0x00, 0x00, 0x00, 0x00, 0x00, 0x00, 0x00
        /*00c4*/ 	.byte	0x00, 0x00, 0x00, 0x00
	.type		P_PRIME,@object
	.size		P_PRIME,(N_PRIME - P_PRIME)
P_PRIME:
        /*00c8*/ 	.byte	0xed, 0xff, 0xff, 0xff
	.type		N_PRIME,@object
	.size		N_PRIME,(.L_7 - N_PRIME)
N_PRIME:
        /*00cc*/ 	.byte	0x71, 0xd8, 0x7e, 0x74
.L_7:


//--------------------- .text._Z20batch_mod_sqr_hybridPjS_S_i --------------------------
	.section	.text._Z20batch_mod_sqr_hybridPjS_S_i,"ax",@progbits
	.align	128
        .global         _Z20batch_mod_sqr_hybridPjS_S_i
        .type           _Z20batch_mod_sqr_hybridPjS_S_i,@function
        .size           _Z20batch_mod_sqr_hybridPjS_S_i,(.L_x_2 - _Z20batch_mod_sqr_hybridPjS_S_i)
        .other          _Z20batch_mod_sqr_hybridPjS_S_i,@"STO_CUDA_ENTRY STV_DEFAULT"
_Z20batch_mod_sqr_hybridPjS_S_i:
.text._Z20batch_mod_sqr_hybridPjS_S_i:
[----:B------:R-:W-:Y:S01]  /*0000*/  LDC R1, c[0x0][0x37c] ;  /* 0x0000df00ff017b82 */ /* 0x000fe20000000800 */
[----:B------:R-:W0:Y:S07]  /*0010*/  S2R R3, SR_TID.X ;  /* 0x0000000000037919 */ /* 0x000e2e0000002100 */
[----:B------:R-:W0:Y:S01]  /*0020*/  S2UR UR4, SR_CTAID.X ;  /* 0x00000000000479c3 */ /* 0x000e220000002500 */
[----:B------:R-:W1:Y:S07]  /*0030*/  LDCU UR5, c[0x0][0x398] ;  /* 0x00007300ff0577ac */ /* 0x000e6e0008000800 */
[----:B------:R-:W0:Y:S02]  /*0040*/  LDC R0, c[0x0][0x360] ;  /* 0x0000d800ff007b82 */ /* 0x000e240000000800 */
[----:B0-----:R-:W-:-:S05]  /*0050*/  IMAD R0, R0, UR4, R3 ;  /* 0x0000000400007c24 */ /* 0x001fca000f8e0203 */
[----:B-1----:R-:W-:-:S13]  /*0060*/  ISETP.GE.AND P0, PT, R0, UR5, PT ;  /* 0x0000000500007c0c */ /* 0x002fda000bf06270 */
[----:B------:R-:W-:Y:S05]  /*0070*/  @P0 EXIT ;  /* 0x000000000000094d */ /* 0x000fea0003800000 */
[----:B------:R-:W-:Y:S06]  /*0080*/  BAR.SYNC.DEFER_BLOCKING 0x0 ;  /* 0x0000000000007b1d */ /* 0x000fec0000010000 */
[----:B------:R-:W-:Y:S05]  /*0090*/  BPT.TRAP 0x1 ;  /* 0x000000040000795c */ /* 0x000fea0000300000 */
.L_x_0:
[----:B------:R-:W-:-:S00]  /*00a0*/  BRA `(.L_x_0) ;  /* 0xfffffffc00fc7947 */ /* 0x000fc0000383ffff */
[----:B------:R-:W-:-:S00]  /*00b0*/  NOP ;  /* 0x0000000000007918 */ /* 0x000fc00000000000 */
        /* <DEDUP_REMOVED lines=12> */
.L_x_2:


//--------------------- .text._Z20batch_mod_mul_hybridPjS_S_S_i --------------------------
	.section	.text._Z20batch_mod_mul_hybridPjS_S_S_i,"ax",@progbits
	.align	128
        .global         _Z20batch_mod_mul_hybridPjS_S_S_i
        .type           _Z20batch_mod_mul_hybridPjS_S_S_i,@function
        .size           _Z20batch_mod_mul_hybridPjS_S_S_i,(.L_x_3 - _Z20batch_mod_mul_hybridPjS_S_S_i)
        .other          _Z20batch_mod_mul_hybridPjS_S_S_i,@"STO_CUDA_ENTRY STV_DEFAULT"
_Z20batch_mod_mul_hybridPjS_S_S_i:
.text._Z20batch_mod_mul_hybridPjS_S_S_i:
        /* <DEDUP_REMOVED lines=10> */
.L_x_1:
        /* <DEDUP_REMOVED lines=14> */
.L_x_3:


//--------------------- .nv.shared.reserved.0     --------------------------
	.section	.nv.shared.reserved.0,"aw",@nobits
	.weak		__nv_reservedSMEM_offset_0_alias
	.size		__nv_reservedSMEM_offset_0_alias, 0, 64
	.other		__nv_reservedSMEM_offset_0_alias,@"STO_CUDA_RESERVED_SHARED STV_DEFAULT"
__nv_reservedSMEM_offset_0_alias:
	.zero		0
	.zero		64


//--------------------- .nv.constant0._Z20batch_mod_sqr_hybridPjS_S_i --------------------------
	.section	.nv.constant0._Z20batch_mod_sqr_hybridPjS_S_i,"a",@progbits
	.sectionflags	@""
	.align	4
.nv.constant0._Z20batch_mod_sqr_hybridPjS_S_i:
	.zero		924


//--------------------- .nv.constant0._Z20batch_mod_mul_hybridPjS_S_S_i --------------------------
	.section	.nv.constant0._Z20batch_mod_mul_hybridPjS_S_S_i,"a",@progbits
	.sectionflags	@""
	.align	4
.nv.constant0._Z20batch_mod_mul_hybridPjS_S_S_i:
	.zero		932


//--------------------- SYMBOLS --------------------------

	.type		.nv.reservedSmem.offset0,@object
	.size		.nv.reservedSmem.offset0,0x4
